//
// Generated by NVIDIA NVVM Compiler
//
// Compiler Build ID: CL-36424714
// Cuda compilation tools, release 13.0, V13.0.88
// Based on NVVM 20.0.0
//

.version 9.0
.target sm_100
.address_size 64

	// .globl	_Z7vec_addPiS_S_

.visible .entry _Z7vec_addPiS_S_(
	.param .u64 .ptr .align 1 _Z7vec_addPiS_S__param_0,
	.param .u64 .ptr .align 1 _Z7vec_addPiS_S__param_1,
	.param .u64 .ptr .align 1 _Z7vec_addPiS_S__param_2
)
{
	.reg .b32 	%r<8>;
	.reg .b64 	%rd<11>;

	ld.param.u64 	%rd1, [_Z7vec_addPiS_S__param_0];
	ld.param.u64 	%rd2, [_Z7vec_addPiS_S__param_1];
	ld.param.u64 	%rd3, [_Z7vec_addPiS_S__param_2];
	cvta.to.global.u64 	%rd4, %rd3;
	cvta.to.global.u64 	%rd5, %rd2;
	cvta.to.global.u64 	%rd6, %rd1;
	mov.u32 	%r1, %ctaid.x;
	mov.u32 	%r2, %ntid.x;
	mov.u32 	%r3, %tid.x;
	mad.lo.s32 	%r4, %r1, %r2, %r3;
	mul.wide.s32 	%rd7, %r4, 4;
	add.s64 	%rd8, %rd6, %rd7;
	ld.global.u32 	%r5, [%rd8];
	add.s64 	%rd9, %rd5, %rd7;
	ld.global.u32 	%r6, [%rd9];
	add.s32 	%r7, %r6, %r5;
	add.s64 	%rd10, %rd4, %rd7;
	st.global.u32 	[%rd10], %r7;
	ret;

}


// ===== COMPILED SASS (sm_100) =====

	.target	sm_100

	.elftype	@"ET_EXEC"


//--------------------- .note.nv.tkinfo           --------------------------
	.section	.note.nv.tkinfo,"",@"SHT_NOTE"
	.sectionflags	@"SHF_NOTE_NV_TKINFO"
	.tkinfo
        /*0018*/ 	.word	0x00000002
        /*0030*/ 	.string	""
        /*0030*/ 	.string	"ptxas"
        /*0030*/ 	.string	"Cuda compilation tools, release 13.0, V13.0.88"
        /*0030*/ 	.string	"Build cuda_13.0.r13.0/compiler.36424714_0"
        /*0030*/ 	.string	"-arch sm_100 -m 64 "



//--------------------- .note.nv.cuinfo           --------------------------
	.section	.note.nv.cuinfo,"",@"SHT_NOTE"
	.sectionflags	@"SHF_NOTE_NV_CUINFO"
        /*0018*/ 	.short	0x0002
        /*001a*/ 	.short	0x0064
        /*001c*/ 	.short	0x0082
	.zero		2


//--------------------- .nv.info                  --------------------------
	.section	.nv.info,"",@"SHT_CUDA_INFO"
	.align	4


	//----- nvinfo : EIATTR_REGCOUNT
	.align		4
        /*0000*/ 	.byte	0x04, 0x2f
        /*0002*/ 	.short	(.L_1 - .L_0)
	.align		4
.L_0:
        /*0004*/ 	.word	index@(_Z7vec_addPiS_S_)
        /*0008*/ 	.word	0x0000000c


	//----- nvinfo : EIATTR_FRAME_SIZE
	.align		4
.L_1:
        /*000c*/ 	.byte	0x04, 0x11
        /*000e*/ 	.short	(.L_3 - .L_2)
	.align		4
.L_2:
        /*0010*/ 	.word	index@(_Z7vec_addPiS_S_)
        /*0014*/ 	.word	0x00000000


	//----- nvinfo : EIATTR_MIN_STACK_SIZE
	.align		4
.L_3:
        /*0018*/ 	.byte	0x04, 0x12
        /*001a*/ 	.short	(.L_5 - .L_4)
	.align		4
.L_4:
        /*001c*/ 	.word	index@(_Z7vec_addPiS_S_)
        /*0020*/ 	.word	0x00000000
.L_5:


//--------------------- .nv.compat                --------------------------
	.section	.nv.compat,"",@"SHT_CUDA_COMPAT_INFO"
	.align	4
        /*0000*/ 	.byte	0x02, 0x09, 0x00, 0x00, 0x02, 0x02, 0x01, 0x00, 0x02, 0x05, 0x05, 0x00, 0x03, 0x07, 0x01, 0x01
        /*0010*/ 	.byte	0x02, 0x03, 0x00, 0x00, 0x02, 0x06, 0x01, 0x00, 0x04, 0x0b, 0x08, 0x00, 0x09, 0x00, 0x00, 0x00
        /*0020*/ 	.byte	0x00, 0x00, 0x00, 0x00


//--------------------- .nv.info._Z7vec_addPiS_S_ --------------------------
	.section	.nv.info._Z7vec_addPiS_S_,"",@"SHT_CUDA_INFO"
	.sectionflags	@""
	.align	4


	//----- nvinfo : EIATTR_CUDA_API_VERSION
	.align		4
        /*0000*/ 	.byte	0x04, 0x37
        /*0002*/ 	.short	(.L_7 - .L_6)
.L_6:
        /*0004*/ 	.word	0x00000082


	//----- nvinfo : EIATTR_KPARAM_INFO
	.align		4
.L_7:
        /*0008*/ 	.byte	0x04, 0x17
        /*000a*/ 	.short	(.L_9 - .L_8)
.L_8:
        /*000c*/ 	.word	0x00000000
        /*0010*/ 	.short	0x0002
        /*0012*/ 	.short	0x0010
        /*0014*/ 	.byte	0x00, 0xf5, 0x21, 0x00


	//----- nvinfo : EIATTR_KPARAM_INFO
	.align		4
.L_9:
        /*0018*/ 	.byte	0x04, 0x17
        /*001a*/ 	.short	(.L_11 - .L_10)
.L_10:
        /*001c*/ 	.word	0x00000000
        /*0020*/ 	.short	0x0001
        /*0022*/ 	.short	0x0008
        /*0024*/ 	.byte	0x00, 0xf5, 0x21, 0x00


	//----- nvinfo : EIATTR_KPARAM_INFO
	.align		4
.L_11:
        /*0028*/ 	.byte	0x04, 0x17
        /*002a*/ 	.short	(.L_13 - .L_12)
.L_12:
        /*002c*/ 	.word	0x00000000
        /*0030*/ 	.short	0x0000
        /*0032*/ 	.short	0x0000
        /*0034*/ 	.byte	0x00, 0xf5, 0x21, 0x00


	//----- nvinfo : EIATTR_SPARSE_MMA_MASK
	.align		4
.L_13:
        /*0038*/ 	.byte	0x03, 0x50
        /*003a*/ 	.short	0x0000


	//----- nvinfo : EIATTR_MAXREG_COUNT
	.align		4
        /*003c*/ 	.byte	0x03, 0x1b
        /*003e*/ 	.short	0x00ff


	//----- nvinfo : EIATTR_MERCURY_ISA_VERSION
	.align		4
        /*0040*/ 	.byte	0x03, 0x5f
        /*0042*/ 	.short	0x0101


	//----- nvinfo : EIATTR_VRC_CTA_INIT_COUNT
	.align		4
        /*0044*/ 	.byte	0x02, 0x4a
	.zero		1
	.zero		1


	//----- nvinfo : EIATTR_EXIT_INSTR_OFFSETS
	.align		4
        /*0048*/ 	.byte	0x04, 0x1c
        /*004a*/ 	.short	(.L_15 - .L_14)


	//   ....[0]....
.L_14:
        /*004c*/ 	.word	0x00000100


	//----- nvinfo : EIATTR_CBANK_PARAM_SIZE
	.align		4
.L_15:
        /*0050*/ 	.byte	0x03, 0x19
        /*0052*/ 	.short	0x0018


	//----- nvinfo : EIATTR_PARAM_CBANK
	.align		4
        /*0054*/ 	.byte	0x04, 0x0a
        /*0056*/ 	.short	(.L_17 - .L_16)
	.align		4
.L_16:
        /*0058*/ 	.word	index@(.nv.constant0._Z7vec_addPiS_S_)
        /*005c*/ 	.short	0x0380
        /*005e*/ 	.short	0x0018


	//----- nvinfo : EIATTR_SW_WAR
	.align		4
.L_17:
        /*0060*/ 	.byte	0x04, 0x36
        /*0062*/ 	.short	(.L_19 - .L_18)
.L_18:
        /*0064*/ 	.word	0x00000008
.L_19:


//--------------------- .nv.callgraph             --------------------------
	.section	.nv.callgraph,"",@"SHT_CUDA_CALLGRAPH"
	.align	4
	.sectionentsize	8
	.align		4
        /*0000*/ 	.word	0x00000000
	.align		4
        /*0004*/ 	.word	0xffffffff
	.align		4
        /*0008*/ 	.word	0x00000000
	.align		4
        /*000c*/ 	.word	0xfffffffe
	.align		4
        /*0010*/ 	.word	0x00000000
	.align		4
        /*0014*/ 	.word	0xfffffffd
	.align		4
        /*0018*/ 	.word	0x00000000
	.align		4
        /*001c*/ 	.word	0xfffffffc


//--------------------- .text._Z7vec_addPiS_S_    --------------------------
	.section	.text._Z7vec_addPiS_S_,"ax",@progbits
	.align	128
        .global         _Z7vec_addPiS_S_
        .type           _Z7vec_addPiS_S_,@function
        .size           _Z7vec_addPiS_S_,(.L_x_1 - _Z7vec_addPiS_S_)
        .other          _Z7vec_addPiS_S_,@"STO_CUDA_ENTRY STV_DEFAULT"
_Z7vec_addPiS_S_:
.text._Z7vec_addPiS_S_:
[----:B------:R-:W-:Y:S01]  /*0000*/  LDC R1, c[0x0][0x37c] ;  /* 0x0000df00ff017b82 */ /* 0x000fe20000000800 */
[----:B------:R-:W0:Y:S07]  /*0010*/  S2R R0, SR_TID.X ;  /* 0x0000000000007919 */ /* 0x000e2e0000002100 */
[----:B------:R-:W0:Y:S01]  /*0020*/  S2UR UR6, SR_CTAID.X ;  /* 0x00000000000679c3 */ /* 0x000e220000002500 */
[----:B------:R-:W1:Y:S07]  /*0030*/  LDCU.64 UR4, c[0x0][0x358] ;  /* 0x00006b00ff0477ac */ /* 0x000e6e0008000a00 */
[----:B------:R-:W0:Y:S08]  /*0040*/  LDC R9, c[0x0][0x360] ;  /* 0x0000d800ff097b82 */ /* 0x000e300000000800 */
[----:B------:R-:W2:Y:S08]  /*0050*/  LDC.64 R2, c[0x0][0x380] ;  /* 0x0000e000ff027b82 */ /* 0x000eb00000000a00 */
[----:B------:R-:W3:Y:S01]  /*0060*/  LDC.64 R4, c[0x0][0x388] ;  /* 0x0000e200ff047b82 */ /* 0x000ee20000000a00 */
[----:B0-----:R-:W-:-:S07]  /*0070*/  IMAD R9, R9, UR6, R0 ;  /* 0x0000000609097c24 */ /* 0x001fce000f8e0200 */
[----:B------:R-:W0:Y:S01]  /*0080*/  LDC.64 R6, c[0x0][0x390] ;  /* 0x0000e400ff067b82 */ /* 0x000e220000000a00 */
[----:B--2---:R-:W-:-:S06]  /*0090*/  IMAD.WIDE R2, R9, 0x4, R2 ;  /* 0x0000000409027825 */ /* 0x004fcc00078e0202 */
[----:B-1----:R-:W2:Y:S01]  /*00a0*/  LDG.E R2, desc[UR4][R2.64] ;  /* 0x0000000402027981 */ /* 0x002ea2000c1e1900 */
[----:B---3--:R-:W-:-:S06]  /*00b0*/  IMAD.WIDE R4, R9, 0x4, R4 ;  /* 0x0000000409047825 */ /* 0x008fcc00078e0204 */
[----:B------:R-:W2:Y:S01]  /*00c0*/  LDG.E R5, desc[UR4][R4.64] ;  /* 0x0000000404057981 */ /* 0x000ea2000c1e1900 */
[----:B0-----:R-:W-:Y:S01]  /*00d0*/  IMAD.WIDE R6, R9, 0x4, R6 ;  /* 0x0000000409067825 */ /* 0x001fe200078e0206 */
[----:B--2---:R-:W-:-:S05]  /*00e0*/  IADD3 R9, PT, PT, R2, R5, RZ ;  /* 0x0000000502097210 */ /* 0x004fca0007ffe0ff */
[----:B------:R-:W-:Y:S01]  /*00f0*/  STG.E desc[UR4][R6.64], R9 ;  /* 0x0000000906007986 */ /* 0x000fe2000c101904 */
[----:B------:R-:W-:Y:S05]  /*0100*/  EXIT ;  /* 0x000000000000794d */ /* 0x000fea0003800000 */
.L_x_0:
[----:B------:R-:W-:-:S00]  /*0110*/  BRA `(.L_x_0) ;  /* 0xfffffffc00fc7947 */ /* 0x000fc0000383ffff */
[----:B------:R-:W-:-:S00]  /*0120*/  NOP ;  /* 0x0000000000007918 */ /* 0x000fc00000000000 */
        /* <DEDUP_REMOVED lines=13> */
.L_x_1:


//--------------------- .nv.shared.reserved.0     --------------------------
	.section	.nv.shared.reserved.0,"aw",@nobits
	.weak		__nv_reservedSMEM_offset_0_alias
	.size		__nv_reservedSMEM_offset_0_alias, 0, 64
	.other		__nv_reservedSMEM_offset_0_alias,@"STO_CUDA_RESERVED_SHARED STV_DEFAULT"
__nv_reservedSMEM_offset_0_alias:
	.zero		0
	.zero		64


//--------------------- .nv.constant0._Z7vec_addPiS_S_ --------------------------
	.section	.nv.constant0._Z7vec_addPiS_S_,"a",@progbits
	.sectionflags	@""
	.align	4
.nv.constant0._Z7vec_addPiS_S_:
	.zero		920


//--------------------- SYMBOLS --------------------------

	.type		.nv.reservedSmem.offset0,@object
	.size		.nv.reservedSmem.offset0,0x4
